	.headerflags	@"EF_CUDA_TEXMODE_UNIFIED EF_CUDA_64BIT_ADDRESS EF_CUDA_ACCELERATORS EF_CUDA_SM90 EF_CUDA_VIRTUAL_SM(EF_CUDA_SM90)"
	.elftype	@"ET_EXEC"


//--------------------- .nv.info                  --------------------------
	.section	.nv.info,"",@"SHT_CUDA_INFO"
	.align	4


	//----- nvinfo : EIATTR_REGCOUNT
	.align		4
        /*0000*/ 	.byte	0x04, 0x2f
        /*0002*/ 	.short	(.L_1 - .L_0)
	.align		4
.L_0:
        /*0004*/ 	.word	index@(triton_poi_fused_clone_5)
        /*0008*/ 	.word	0x0000000e


	//----- nvinfo : EIATTR_MIN_STACK_SIZE
	.align		4
.L_1:
        /*000c*/ 	.byte	0x04, 0x12
        /*000e*/ 	.short	(.L_3 - .L_2)
	.align		4
.L_2:
        /*0010*/ 	.word	index@(triton_poi_fused_clone_5)
        /*0014*/ 	.word	0x00000000


	//----- nvinfo : EIATTR_FRAME_SIZE
	.align		4
.L_3:
        /*0018*/ 	.byte	0x04, 0x11
        /*001a*/ 	.short	(.L_5 - .L_4)
	.align		4
.L_4:
        /*001c*/ 	.word	index@(triton_poi_fused_clone_5)
        /*0020*/ 	.word	0x00000000


	//----- nvinfo : EIATTR_MIN_STACK_SIZE
	.align		4
.L_5:
        /*0024*/ 	.byte	0x04, 0x12
        /*0026*/ 	.short	(.L_7 - .L_6)
	.align		4
.L_6:
        /*0028*/ 	.word	index@(triton_poi_fused_clone_5)
        /*002c*/ 	.word	0x00000000
.L_7:


//--------------------- .nv.info.triton_poi_fused_clone_5 --------------------------
	.section	.nv.info.triton_poi_fused_clone_5,"",@"SHT_CUDA_INFO"
	.sectionflags	@""
	.align	4


	//----- nvinfo : EIATTR_CUDA_API_VERSION
	.align		4
        /*0000*/ 	.byte	0x04, 0x37
        /*0002*/ 	.short	(.L_9 - .L_8)
.L_8:
        /*0004*/ 	.word	0x0000007c


	//----- nvinfo : EIATTR_KPARAM_INFO
	.align		4
.L_9:
        /*0008*/ 	.byte	0x04, 0x17
        /*000a*/ 	.short	(.L_11 - .L_10)
.L_10:
        /*000c*/ 	.word	0x00000000
        /*0010*/ 	.short	0x0002
        /*0012*/ 	.short	0x0010
        /*0014*/ 	.byte	0x00, 0xf0, 0x11, 0x00


	//----- nvinfo : EIATTR_KPARAM_INFO
	.align		4
.L_11:
        /*0018*/ 	.byte	0x04, 0x17
        /*001a*/ 	.short	(.L_13 - .L_12)
.L_12:
        /*001c*/ 	.word	0x00000000
        /*0020*/ 	.short	0x0001
        /*0022*/ 	.short	0x0008
        /*0024*/ 	.byte	0x00, 0xf4, 0x21, 0x00


	//----- nvinfo : EIATTR_KPARAM_INFO
	.align		4
.L_13:
        /*0028*/ 	.byte	0x04, 0x17
        /*002a*/ 	.short	(.L_15 - .L_14)
.L_14:
        /*002c*/ 	.word	0x00000000
        /*0030*/ 	.short	0x0000
        /*0032*/ 	.short	0x0000
        /*0034*/ 	.byte	0x00, 0xf4, 0x21, 0x00


	//----- nvinfo : EIATTR_SPARSE_MMA_MASK
	.align		4
.L_15:
        /*0038*/ 	.byte	0x03, 0x50
        /*003a*/ 	.short	0x0000


	//----- nvinfo : EIATTR_MAXREG_COUNT
	.align		4
        /*003c*/ 	.byte	0x03, 0x1b
        /*003e*/ 	.short	0x00ff


	//----- nvinfo : EIATTR_EXIT_INSTR_OFFSETS
	.align		4
        /*0040*/ 	.byte	0x04, 0x1c
        /*0042*/ 	.short	(.L_17 - .L_16)


	//   ....[0]....
.L_16:
        /*0044*/ 	.word	0x000001f0


	//   ....[1]....
        /*0048*/ 	.word	0x00000210


	//----- nvinfo : EIATTR_REQNTID
	.align		4
.L_17:
        /*004c*/ 	.byte	0x04, 0x10
        /*004e*/ 	.short	(.L_19 - .L_18)
.L_18:
        /*0050*/ 	.word	0x00000080
        /*0054*/ 	.word	0x00000001
        /*0058*/ 	.word	0x00000001


	//----- nvinfo : EIATTR_CRS_STACK_SIZE
	.align		4
.L_19:
        /*005c*/ 	.byte	0x04, 0x1e
        /*005e*/ 	.short	(.L_21 - .L_20)
.L_20:
        /*0060*/ 	.word	0x00000000


	//----- nvinfo : EIATTR_CBANK_PARAM_SIZE
	.align		4
.L_21:
        /*0064*/ 	.byte	0x03, 0x19
        /*0066*/ 	.short	0x0014


	//----- nvinfo : EIATTR_PARAM_CBANK
	.align		4
        /*0068*/ 	.byte	0x04, 0x0a
        /*006a*/ 	.short	(.L_23 - .L_22)
	.align		4
.L_22:
        /*006c*/ 	.word	index@(.nv.constant0.triton_poi_fused_clone_5)
        /*0070*/ 	.short	0x0210
        /*0072*/ 	.short	0x0014


	//----- nvinfo : EIATTR_SW_WAR
	.align		4
.L_23:
        /*0074*/ 	.byte	0x04, 0x36
        /*0076*/ 	.short	(.L_25 - .L_24)
.L_24:
        /*0078*/ 	.word	0x00000008
.L_25:


//--------------------- .nv.callgraph             --------------------------
	.section	.nv.callgraph,"",@"SHT_CUDA_CALLGRAPH"
	.align	4
	.sectionentsize	8
	.align		4
        /*0000*/ 	.word	0x00000000
	.align		4
        /*0004*/ 	.word	0xffffffff
	.align		4
        /*0008*/ 	.word	0x00000000
	.align		4
        /*000c*/ 	.word	0xfffffffe
	.align		4
        /*0010*/ 	.word	0x00000000
	.align		4
        /*0014*/ 	.word	0xfffffffd
	.align		4
        /*0018*/ 	.word	0x00000000
	.align		4
        /*001c*/ 	.word	0xfffffffc


//--------------------- .text.triton_poi_fused_clone_5 --------------------------
	.section	.text.triton_poi_fused_clone_5,"ax",@progbits
	.align	128
        .global         triton_poi_fused_clone_5
        .type           triton_poi_fused_clone_5,@function
        .size           triton_poi_fused_clone_5,(.L_x_3 - triton_poi_fused_clone_5)
        .other          triton_poi_fused_clone_5,@"STO_CUDA_ENTRY STV_DEFAULT"
triton_poi_fused_clone_5:
.text.triton_poi_fused_clone_5:
[----:B------:R-:W0:Y:S02]  /*0000*/  LDC R1, c[0x0][0x28] ;  /* 0x00000a00ff017b82 */ /* 0x000e240000000800 */
[----:B------:R-:W1:Y:S01]  /*0010*/  S2R R0, SR_TID.X ;  /* 0x0000000000007919 */ /* 0x000e620000002100 */
[----:B------:R-:W2:Y:S01]  /*0020*/  LDC.64 R4, c[0x0][0x218] ;  /* 0x00008600ff047b82 */ /* 0x000ea20000000a00 */
[----:B------:R-:W-:Y:S01]  /*0030*/  ULDC.64 UR4, c[0x0][0x208] ;  /* 0x0000820000047ab9 */ /* 0x000fe20000000a00 */
[----:B------:R-:W-:Y:S01]  /*0040*/  BSSY B0, `(.L_x_0) ;  /* 0x000001a000007945 */ /* 0x000fe20003800000 */
[----:B------:R-:W3:Y:S01]  /*0050*/  S2R R3, SR_CTAID.X ;  /* 0x0000000000037919 */ /* 0x000ee20000002500 */
[----:B-1----:R-:W-:Y:S01]  /*0060*/  IMAD.SHL.U32 R0, R0, 0x2, RZ ;  /* 0x0000000200007824 */ /* 0x002fe200078e00ff */
[----:B---3--:R-:W-:-:S04]  /*0070*/  SHF.R.S32.HI R8, RZ, 0x17, R3 ;  /* 0x00000017ff087819 */ /* 0x008fc80000011403 */
[----:B------:R-:W-:Y:S02]  /*0080*/  LOP3.LUT R0, R0, 0xfe, RZ, 0xc0, !PT ;  /* 0x000000fe00007812 */ /* 0x000fe400078ec0ff */
[----:B------:R-:W-:-:S03]  /*0090*/  SGXT R8, R8, 0x1 ;  /* 0x000000010808781a */ /* 0x000fc60000000200 */
[----:B------:R-:W-:Y:S02]  /*00a0*/  IMAD R7, R3, 0x100, R0 ;  /* 0x0000010003077824 */ /* 0x000fe400078e0200 */
[----:B------:R-:W1:Y:S02]  /*00b0*/  LDC.64 R2, c[0x0][0x210] ;  /* 0x00008400ff027b82 */ /* 0x000e640000000a00 */
[C---:B--2---:R-:W-:Y:S01]  /*00c0*/  IMAD.WIDE R4, R7.reuse, 0x4, R4 ;  /* 0x0000000407047825 */ /* 0x044fe200078e0204 */
[----:B------:R-:W-:Y:S02]  /*00d0*/  SHF.R.S32.HI R0, RZ, 0x1f, R7 ;  /* 0x0000001fff007819 */ /* 0x000fe40000011407 */
[-C--:B------:R-:W-:Y:S02]  /*00e0*/  LEA.HI R9, R8, R7.reuse, RZ, 0x9 ;  /* 0x0000000708097211 */ /* 0x080fe400078f48ff */
[----:B------:R-:W-:Y:S02]  /*00f0*/  LEA.HI R0, R0, R7, RZ, 0x7 ;  /* 0x0000000700007211 */ /* 0x000fe400078f38ff */
[----:B------:R-:W-:-:S02]  /*0100*/  ISETP.GE.AND P0, PT, R7, 0x800, PT ;  /* 0x000008000700780c */ /* 0x000fc40003f06270 */
[----:B------:R-:W-:Y:S02]  /*0110*/  SHF.R.S32.HI R6, RZ, 0x7, R0 ;  /* 0x00000007ff067819 */ /* 0x000fe40000011400 */
[----:B------:R-:W-:Y:S02]  /*0120*/  LOP3.LUT R0, R0, 0xffffff80, RZ, 0xc0, !PT ;  /* 0xffffff8000007812 */ /* 0x000fe400078ec0ff */
[----:B------:R-:W-:Y:S02]  /*0130*/  LEA.HI R8, R6, R6, RZ, 0x2 ;  /* 0x0000000606087211 */ /* 0x000fe400078f10ff */
[----:B------:R-:W-:Y:S01]  /*0140*/  SHF.R.S32.HI R11, RZ, 0x9, R9 ;  /* 0x00000009ff0b7819 */ /* 0x000fe20000011409 */
[----:B------:R-:W-:Y:S01]  /*0150*/  IMAD.IADD R0, R7, 0x1, -R0 ;  /* 0x0000000107007824 */ /* 0x000fe200078e0a00 */
[----:B------:R-:W-:-:S03]  /*0160*/  LOP3.LUT R9, R8, 0x7ffffc, RZ, 0xc0, !PT ;  /* 0x007ffffc08097812 */ /* 0x000fc600078ec0ff */
[----:B------:R-:W-:Y:S02]  /*0170*/  IMAD R0, R11, 0x80, R0 ;  /* 0x000000800b007824 */ /* 0x000fe400078e0200 */
[----:B------:R-:W-:Y:S01]  /*0180*/  IMAD.IADD R9, R6, 0x1, -R9 ;  /* 0x0000000106097824 */ /* 0x000fe200078e0a09 */
[----:B------:R-:W-:-:S03]  /*0190*/  CS2R R6, SRZ ;  /* 0x0000000000067805 */ /* 0x000fc6000001ff00 */
[----:B------:R-:W-:-:S04]  /*01a0*/  IMAD R9, R9, 0x200, R0 ;  /* 0x0000020009097824 */ /* 0x000fc800078e0200 */
[----:B-1----:R-:W-:Y:S01]  /*01b0*/  IMAD.WIDE R2, R9, 0x4, R2 ;  /* 0x0000000409027825 */ /* 0x002fe200078e0202 */
[----:B------:R-:W-:Y:S06]  /*01c0*/  @P0 BRA `(.L_x_1) ;  /* 0x0000000000040947 */ /* 0x000fec0003800000 */
[----:B------:R1:W5:Y:S02]  /*01d0*/  LDG.E.64 R6, desc[UR4][R2.64] ;  /* 0x0000000402067981 */ /* 0x000364000c1e1b00 */
.L_x_1:
[----:B------:R-:W-:Y:S05]  /*01e0*/  BSYNC B0 ;  /* 0x0000000000007941 */ /* 0x000fea0003800000 */
.L_x_0:
[----:B------:R-:W-:Y:S05]  /*01f0*/  @P0 EXIT ;  /* 0x000000000000094d */ /* 0x000fea0003800000 */
[----:B-----5:R-:W-:Y:S01]  /*0200*/  STG.E.64 desc[UR4][R4.64], R6 ;  /* 0x0000000604007986 */ /* 0x020fe2000c101b04 */
[----:B------:R-:W-:Y:S05]  /*0210*/  EXIT ;  /* 0x000000000000794d */ /* 0x000fea0003800000 */
.L_x_2:
[----:B------:R-:W-:-:S00]  /*0220*/  BRA `(.L_x_2) ;  /* 0xfffffffc00fc7947 */ /* 0x000fc0000383ffff */
[----:B------:R-:W-:-:S00]  /*0230*/  NOP ;  /* 0x0000000000007918 */ /* 0x000fc00000000000 */
        /* <DEDUP_REMOVED lines=12> */
.L_x_3:


//--------------------- .nv.constant0.triton_poi_fused_clone_5 --------------------------
	.section	.nv.constant0.triton_poi_fused_clone_5,"a",@progbits
	.sectionflags	@""
	.align	4
.nv.constant0.triton_poi_fused_clone_5:
	.zero		548
